//
// Generated by NVIDIA NVVM Compiler
//
// Compiler Build ID: CL-36424714
// Cuda compilation tools, release 13.0, V13.0.88
// Based on NVVM 20.0.0
//

.version 9.0
.target sm_100
.address_size 64

	// .globl	_Z22gmem_coalescing_kernelPfS_S_iii

.visible .entry _Z22gmem_coalescing_kernelPfS_S_iii(
	.param .u64 .ptr .align 1 _Z22gmem_coalescing_kernelPfS_S_iii_param_0,
	.param .u64 .ptr .align 1 _Z22gmem_coalescing_kernelPfS_S_iii_param_1,
	.param .u64 .ptr .align 1 _Z22gmem_coalescing_kernelPfS_S_iii_param_2,
	.param .u32 _Z22gmem_coalescing_kernelPfS_S_iii_param_3,
	.param .u32 _Z22gmem_coalescing_kernelPfS_S_iii_param_4,
	.param .u32 _Z22gmem_coalescing_kernelPfS_S_iii_param_5
)
{
	.reg .pred 	%p<10>;
	.reg .b32 	%r<40>;
	.reg .b32 	%f<68>;
	.reg .b64 	%rd<53>;

	ld.param.u64 	%rd7, [_Z22gmem_coalescing_kernelPfS_S_iii_param_0];
	ld.param.u64 	%rd8, [_Z22gmem_coalescing_kernelPfS_S_iii_param_1];
	ld.param.u64 	%rd6, [_Z22gmem_coalescing_kernelPfS_S_iii_param_2];
	ld.param.u32 	%r18, [_Z22gmem_coalescing_kernelPfS_S_iii_param_4];
	ld.param.u32 	%r19, [_Z22gmem_coalescing_kernelPfS_S_iii_param_5];
	cvta.to.global.u64 	%rd1, %rd8;
	cvta.to.global.u64 	%rd2, %rd7;
	mov.u32 	%r20, %ctaid.x;
	mov.u32 	%r21, %ntid.x;
	mov.u32 	%r22, %tid.x;
	mad.lo.s32 	%r1, %r20, %r21, %r22;
	mov.u32 	%r23, %ctaid.y;
	mov.u32 	%r24, %ntid.y;
	mov.u32 	%r25, %tid.y;
	mad.lo.s32 	%r2, %r23, %r24, %r25;
	setp.lt.s32 	%p1, %r19, 1;
	mov.f32 	%f67, 0f00000000;
	@%p1 bra 	$L__BB0_12;
	mul.lo.s32 	%r3, %r19, %r2;
	and.b32  	%r4, %r19, 7;
	setp.lt.u32 	%p2, %r19, 8;
	mov.f32 	%f67, 0f00000000;
	mov.b32 	%r38, 0;
	@%p2 bra 	$L__BB0_4;
	and.b32  	%r38, %r19, 2147483640;
	neg.s32 	%r36, %r38;
	shl.b32 	%r7, %r18, 3;
	mul.wide.u32 	%rd9, %r3, 4;
	add.s64 	%rd10, %rd9, %rd2;
	add.s64 	%rd52, %rd10, 16;
	mov.f32 	%f67, 0f00000000;
	mul.wide.s32 	%rd13, %r18, 4;
	mov.u32 	%r35, %r1;
$L__BB0_3:
	.pragma "nounroll";
	ld.global.f32 	%f17, [%rd52+-16];
	mul.wide.s32 	%rd11, %r35, 4;
	add.s64 	%rd12, %rd1, %rd11;
	ld.global.f32 	%f18, [%rd12];
	fma.rn.f32 	%f19, %f17, %f18, %f67;
	ld.global.f32 	%f20, [%rd52+-12];
	add.s64 	%rd14, %rd12, %rd13;
	ld.global.f32 	%f21, [%rd14];
	fma.rn.f32 	%f22, %f20, %f21, %f19;
	ld.global.f32 	%f23, [%rd52+-8];
	add.s64 	%rd15, %rd14, %rd13;
	ld.global.f32 	%f24, [%rd15];
	fma.rn.f32 	%f25, %f23, %f24, %f22;
	ld.global.f32 	%f26, [%rd52+-4];
	add.s64 	%rd16, %rd15, %rd13;
	ld.global.f32 	%f27, [%rd16];
	fma.rn.f32 	%f28, %f26, %f27, %f25;
	ld.global.f32 	%f29, [%rd52];
	add.s64 	%rd17, %rd16, %rd13;
	ld.global.f32 	%f30, [%rd17];
	fma.rn.f32 	%f31, %f29, %f30, %f28;
	ld.global.f32 	%f32, [%rd52+4];
	add.s64 	%rd18, %rd17, %rd13;
	ld.global.f32 	%f33, [%rd18];
	fma.rn.f32 	%f34, %f32, %f33, %f31;
	ld.global.f32 	%f35, [%rd52+8];
	add.s64 	%rd19, %rd18, %rd13;
	ld.global.f32 	%f36, [%rd19];
	fma.rn.f32 	%f37, %f35, %f36, %f34;
	ld.global.f32 	%f38, [%rd52+12];
	add.s64 	%rd20, %rd19, %rd13;
	ld.global.f32 	%f39, [%rd20];
	fma.rn.f32 	%f67, %f38, %f39, %f37;
	add.s32 	%r36, %r36, 8;
	add.s32 	%r35, %r35, %r7;
	add.s64 	%rd52, %rd52, 32;
	setp.ne.s32 	%p3, %r36, 0;
	@%p3 bra 	$L__BB0_3;
$L__BB0_4:
	setp.eq.s32 	%p4, %r4, 0;
	@%p4 bra 	$L__BB0_12;
	and.b32  	%r13, %r19, 3;
	setp.lt.u32 	%p5, %r4, 4;
	@%p5 bra 	$L__BB0_7;
	add.s32 	%r27, %r38, %r3;
	mul.wide.u32 	%rd21, %r27, 4;
	add.s64 	%rd22, %rd2, %rd21;
	ld.global.f32 	%f41, [%rd22];
	mad.lo.s32 	%r28, %r38, %r18, %r1;
	mul.wide.s32 	%rd23, %r28, 4;
	add.s64 	%rd24, %rd1, %rd23;
	ld.global.f32 	%f42, [%rd24];
	fma.rn.f32 	%f43, %f41, %f42, %f67;
	cvt.u64.u32 	%rd25, %r3;
	cvt.u64.u32 	%rd26, %r38;
	add.s64 	%rd27, %rd26, %rd25;
	shl.b64 	%rd28, %rd27, 2;
	add.s64 	%rd29, %rd2, %rd28;
	ld.global.f32 	%f44, [%rd29+4];
	mul.wide.s32 	%rd30, %r18, 4;
	add.s64 	%rd31, %rd24, %rd30;
	ld.global.f32 	%f45, [%rd31];
	fma.rn.f32 	%f46, %f44, %f45, %f43;
	ld.global.f32 	%f47, [%rd29+8];
	add.s64 	%rd32, %rd31, %rd30;
	ld.global.f32 	%f48, [%rd32];
	fma.rn.f32 	%f49, %f47, %f48, %f46;
	ld.global.f32 	%f50, [%rd29+12];
	add.s64 	%rd33, %rd32, %rd30;
	ld.global.f32 	%f51, [%rd33];
	fma.rn.f32 	%f67, %f50, %f51, %f49;
	add.s32 	%r38, %r38, 4;
$L__BB0_7:
	setp.eq.s32 	%p6, %r13, 0;
	@%p6 bra 	$L__BB0_12;
	setp.eq.s32 	%p7, %r13, 1;
	@%p7 bra 	$L__BB0_10;
	add.s32 	%r29, %r38, %r3;
	mul.wide.u32 	%rd34, %r29, 4;
	add.s64 	%rd35, %rd2, %rd34;
	ld.global.f32 	%f53, [%rd35];
	mad.lo.s32 	%r30, %r38, %r18, %r1;
	mul.wide.s32 	%rd36, %r30, 4;
	add.s64 	%rd37, %rd1, %rd36;
	ld.global.f32 	%f54, [%rd37];
	fma.rn.f32 	%f55, %f53, %f54, %f67;
	cvt.u64.u32 	%rd38, %r3;
	cvt.u64.u32 	%rd39, %r38;
	add.s64 	%rd40, %rd39, %rd38;
	shl.b64 	%rd41, %rd40, 2;
	add.s64 	%rd42, %rd2, %rd41;
	ld.global.f32 	%f56, [%rd42+4];
	mul.wide.s32 	%rd43, %r18, 4;
	add.s64 	%rd44, %rd37, %rd43;
	ld.global.f32 	%f57, [%rd44];
	fma.rn.f32 	%f67, %f56, %f57, %f55;
	add.s32 	%r38, %r38, 2;
$L__BB0_10:
	and.b32  	%r31, %r19, 1;
	setp.eq.b32 	%p8, %r31, 1;
	not.pred 	%p9, %p8;
	@%p9 bra 	$L__BB0_12;
	add.s32 	%r32, %r38, %r3;
	mul.wide.u32 	%rd45, %r32, 4;
	add.s64 	%rd46, %rd2, %rd45;
	ld.global.f32 	%f58, [%rd46];
	mad.lo.s32 	%r33, %r38, %r18, %r1;
	mul.wide.s32 	%rd47, %r33, 4;
	add.s64 	%rd48, %rd1, %rd47;
	ld.global.f32 	%f59, [%rd48];
	fma.rn.f32 	%f67, %f58, %f59, %f67;
$L__BB0_12:
	cvta.to.global.u64 	%rd49, %rd6;
	mad.lo.s32 	%r34, %r18, %r2, %r1;
	mul.wide.s32 	%rd50, %r34, 4;
	add.s64 	%rd51, %rd49, %rd50;
	st.global.f32 	[%rd51], %f67;
	ret;

}


// ===== COMPILED SASS (sm_100) =====

	.target	sm_100

	.elftype	@"ET_EXEC"


//--------------------- .note.nv.tkinfo           --------------------------
	.section	.note.nv.tkinfo,"",@"SHT_NOTE"
	.sectionflags	@"SHF_NOTE_NV_TKINFO"
	.tkinfo
        /*0018*/ 	.word	0x00000002
        /*0030*/ 	.string	""
        /*0030*/ 	.string	"ptxas"
        /*0030*/ 	.string	"Cuda compilation tools, release 13.0, V13.0.88"
        /*0030*/ 	.string	"Build cuda_13.0.r13.0/compiler.36424714_0"
        /*0030*/ 	.string	"-arch sm_100 -m 64 "



//--------------------- .note.nv.cuinfo           --------------------------
	.section	.note.nv.cuinfo,"",@"SHT_NOTE"
	.sectionflags	@"SHF_NOTE_NV_CUINFO"
        /*0018*/ 	.short	0x0002
        /*001a*/ 	.short	0x0064
        /*001c*/ 	.short	0x0082
	.zero		2


//--------------------- .nv.info                  --------------------------
	.section	.nv.info,"",@"SHT_CUDA_INFO"
	.align	4


	//----- nvinfo : EIATTR_REGCOUNT
	.align		4
        /*0000*/ 	.byte	0x04, 0x2f
        /*0002*/ 	.short	(.L_1 - .L_0)
	.align		4
.L_0:
        /*0004*/ 	.word	index@(_Z22gmem_coalescing_kernelPfS_S_iii)
        /*0008*/ 	.word	0x00000020


	//----- nvinfo : EIATTR_FRAME_SIZE
	.align		4
.L_1:
        /*000c*/ 	.byte	0x04, 0x11
        /*000e*/ 	.short	(.L_3 - .L_2)
	.align		4
.L_2:
        /*0010*/ 	.word	index@(_Z22gmem_coalescing_kernelPfS_S_iii)
        /*0014*/ 	.word	0x00000000


	//----- nvinfo : EIATTR_MIN_STACK_SIZE
	.align		4
.L_3:
        /*0018*/ 	.byte	0x04, 0x12
        /*001a*/ 	.short	(.L_5 - .L_4)
	.align		4
.L_4:
        /*001c*/ 	.word	index@(_Z22gmem_coalescing_kernelPfS_S_iii)
        /*0020*/ 	.word	0x00000000
.L_5:


//--------------------- .nv.compat                --------------------------
	.section	.nv.compat,"",@"SHT_CUDA_COMPAT_INFO"
	.align	4
        /*0000*/ 	.byte	0x02, 0x09, 0x00, 0x00, 0x02, 0x02, 0x01, 0x00, 0x02, 0x05, 0x05, 0x00, 0x03, 0x07, 0x01, 0x01
        /*0010*/ 	.byte	0x02, 0x03, 0x00, 0x00, 0x02, 0x06, 0x01, 0x00, 0x04, 0x0b, 0x08, 0x00, 0x09, 0x00, 0x00, 0x00
        /*0020*/ 	.byte	0x00, 0x00, 0x00, 0x00


//--------------------- .nv.info._Z22gmem_coalescing_kernelPfS_S_iii --------------------------
	.section	.nv.info._Z22gmem_coalescing_kernelPfS_S_iii,"",@"SHT_CUDA_INFO"
	.sectionflags	@""
	.align	4


	//----- nvinfo : EIATTR_CUDA_API_VERSION
	.align		4
        /*0000*/ 	.byte	0x04, 0x37
        /*0002*/ 	.short	(.L_7 - .L_6)
.L_6:
        /*0004*/ 	.word	0x00000082


	//----- nvinfo : EIATTR_KPARAM_INFO
	.align		4
.L_7:
        /*0008*/ 	.byte	0x04, 0x17
        /*000a*/ 	.short	(.L_9 - .L_8)
.L_8:
        /*000c*/ 	.word	0x00000000
        /*0010*/ 	.short	0x0005
        /*0012*/ 	.short	0x0020
        /*0014*/ 	.byte	0x00, 0xf0, 0x11, 0x00


	//----- nvinfo : EIATTR_KPARAM_INFO
	.align		4
.L_9:
        /*0018*/ 	.byte	0x04, 0x17
        /*001a*/ 	.short	(.L_11 - .L_10)
.L_10:
        /*001c*/ 	.word	0x00000000
        /*0020*/ 	.short	0x0004
        /*0022*/ 	.short	0x001c
        /*0024*/ 	.byte	0x00, 0xf0, 0x11, 0x00


	//----- nvinfo : EIATTR_KPARAM_INFO
	.align		4
.L_11:
        /*0028*/ 	.byte	0x04, 0x17
        /*002a*/ 	.short	(.L_13 - .L_12)
.L_12:
        /*002c*/ 	.word	0x00000000
        /*0030*/ 	.short	0x0003
        /*0032*/ 	.short	0x0018
        /*0034*/ 	.byte	0x00, 0xf0, 0x11, 0x00


	//----- nvinfo : EIATTR_KPARAM_INFO
	.align		4
.L_13:
        /*0038*/ 	.byte	0x04, 0x17
        /*003a*/ 	.short	(.L_15 - .L_14)
.L_14:
        /*003c*/ 	.word	0x00000000
        /*0040*/ 	.short	0x0002
        /*0042*/ 	.short	0x0010
        /*0044*/ 	.byte	0x00, 0xf5, 0x21, 0x00


	//----- nvinfo : EIATTR_KPARAM_INFO
	.align		4
.L_15:
        /*0048*/ 	.byte	0x04, 0x17
        /*004a*/ 	.short	(.L_17 - .L_16)
.L_16:
        /*004c*/ 	.word	0x00000000
        /*0050*/ 	.short	0x0001
        /*0052*/ 	.short	0x0008
        /*0054*/ 	.byte	0x00, 0xf5, 0x21, 0x00


	//----- nvinfo : EIATTR_KPARAM_INFO
	.align		4
.L_17:
        /*0058*/ 	.byte	0x04, 0x17
        /*005a*/ 	.short	(.L_19 - .L_18)
.L_18:
        /*005c*/ 	.word	0x00000000
        /*0060*/ 	.short	0x0000
        /*0062*/ 	.short	0x0000
        /*0064*/ 	.byte	0x00, 0xf5, 0x21, 0x00


	//----- nvinfo : EIATTR_SPARSE_MMA_MASK
	.align		4
.L_19:
        /*0068*/ 	.byte	0x03, 0x50
        /*006a*/ 	.short	0x0000


	//----- nvinfo : EIATTR_MAXREG_COUNT
	.align		4
        /*006c*/ 	.byte	0x03, 0x1b
        /*006e*/ 	.short	0x00ff


	//----- nvinfo : EIATTR_MERCURY_ISA_VERSION
	.align		4
        /*0070*/ 	.byte	0x03, 0x5f
        /*0072*/ 	.short	0x0101


	//----- nvinfo : EIATTR_VRC_CTA_INIT_COUNT
	.align		4
        /*0074*/ 	.byte	0x02, 0x4a
	.zero		1
	.zero		1


	//----- nvinfo : EIATTR_EXIT_INSTR_OFFSETS
	.align		4
        /*0078*/ 	.byte	0x04, 0x1c
        /*007a*/ 	.short	(.L_21 - .L_20)


	//   ....[0]....
.L_20:
        /*007c*/ 	.word	0x000008f0


	//----- nvinfo : EIATTR_CBANK_PARAM_SIZE
	.align		4
.L_21:
        /*0080*/ 	.byte	0x03, 0x19
        /*0082*/ 	.short	0x0024


	//----- nvinfo : EIATTR_PARAM_CBANK
	.align		4
        /*0084*/ 	.byte	0x04, 0x0a
        /*0086*/ 	.short	(.L_23 - .L_22)
	.align		4
.L_22:
        /*0088*/ 	.word	index@(.nv.constant0._Z22gmem_coalescing_kernelPfS_S_iii)
        /*008c*/ 	.short	0x0380
        /*008e*/ 	.short	0x0024


	//----- nvinfo : EIATTR_SW_WAR
	.align		4
.L_23:
        /*0090*/ 	.byte	0x04, 0x36
        /*0092*/ 	.short	(.L_25 - .L_24)
.L_24:
        /*0094*/ 	.word	0x00000008
.L_25:


//--------------------- .nv.callgraph             --------------------------
	.section	.nv.callgraph,"",@"SHT_CUDA_CALLGRAPH"
	.align	4
	.sectionentsize	8
	.align		4
        /*0000*/ 	.word	0x00000000
	.align		4
        /*0004*/ 	.word	0xffffffff
	.align		4
        /*0008*/ 	.word	0x00000000
	.align		4
        /*000c*/ 	.word	0xfffffffe
	.align		4
        /*0010*/ 	.word	0x00000000
	.align		4
        /*0014*/ 	.word	0xfffffffd
	.align		4
        /*0018*/ 	.word	0x00000000
	.align		4
        /*001c*/ 	.word	0xfffffffc


//--------------------- .text._Z22gmem_coalescing_kernelPfS_S_iii --------------------------
	.section	.text._Z22gmem_coalescing_kernelPfS_S_iii,"ax",@progbits
	.align	128
        .global         _Z22gmem_coalescing_kernelPfS_S_iii
        .type           _Z22gmem_coalescing_kernelPfS_S_iii,@function
        .size           _Z22gmem_coalescing_kernelPfS_S_iii,(.L_x_5 - _Z22gmem_coalescing_kernelPfS_S_iii)
        .other          _Z22gmem_coalescing_kernelPfS_S_iii,@"STO_CUDA_ENTRY STV_DEFAULT"
_Z22gmem_coalescing_kernelPfS_S_iii:
.text._Z22gmem_coalescing_kernelPfS_S_iii:
[----:B------:R-:W-:Y:S08]  /*0000*/  LDC R1, c[0x0][0x37c] ;  /* 0x0000df00ff017b82 */ /* 0x000ff00000000800 */
[----:B------:R-:W0:Y:S01]  /*0010*/  LDC R0, c[0x0][0x3a0] ;  /* 0x0000e800ff007b82 */ /* 0x000e220000000800 */
[----:B------:R-:W1:Y:S01]  /*0020*/  S2R R3, SR_TID.X ;  /* 0x0000000000037919 */ /* 0x000e620000002100 */
[----:B------:R-:W2:Y:S01]  /*0030*/  LDCU.64 UR4, c[0x0][0x358] ;  /* 0x00006b00ff0477ac */ /* 0x000ea20008000a00 */
[----:B------:R-:W-:Y:S01]  /*0040*/  HFMA2 R29, -RZ, RZ, 0, 0 ;  /* 0x00000000ff1d7431 */ /* 0x000fe200000001ff */
[----:B------:R-:W3:Y:S04]  /*0050*/  S2R R2, SR_TID.Y ;  /* 0x0000000000027919 */ /* 0x000ee80000002200 */
[----:B------:R-:W1:Y:S08]  /*0060*/  LDC R16, c[0x0][0x360] ;  /* 0x0000d800ff107b82 */ /* 0x000e700000000800 */
[----:B------:R-:W1:Y:S08]  /*0070*/  S2UR UR6, SR_CTAID.X ;  /* 0x00000000000679c3 */ /* 0x000e700000002500 */
[----:B------:R-:W3:Y:S01]  /*0080*/  S2UR UR7, SR_CTAID.Y ;  /* 0x00000000000779c3 */ /* 0x000ee20000002600 */
[----:B0-----:R-:W-:-:S07]  /*0090*/  ISETP.GE.AND P0, PT, R0, 0x1, PT ;  /* 0x000000010000780c */ /* 0x001fce0003f06270 */
[----:B------:R-:W3:Y:S01]  /*00a0*/  LDC R17, c[0x0][0x364] ;  /* 0x0000d900ff117b82 */ /* 0x000ee20000000800 */
[----:B-1----:R-:W-:Y:S02]  /*00b0*/  IMAD R16, R16, UR6, R3 ;  /* 0x0000000610107c24 */ /* 0x002fe4000f8e0203 */
[----:B---3--:R-:W-:-:S03]  /*00c0*/  IMAD R17, R17, UR7, R2 ;  /* 0x0000000711117c24 */ /* 0x008fc6000f8e0202 */
[----:B--2---:R-:W-:Y:S05]  /*00d0*/  @!P0 BRA `(.L_x_0) ;  /* 0x0000000400f08947 */ /* 0x004fea0003800000 */
[C---:B------:R-:W-:Y:S01]  /*00e0*/  ISETP.GE.U32.AND P1, PT, R0.reuse, 0x8, PT ;  /* 0x000000080000780c */ /* 0x040fe20003f26070 */
[----:B------:R-:W-:Y:S01]  /*00f0*/  IMAD R19, R17, R0, RZ ;  /* 0x0000000011137224 */ /* 0x000fe200078e02ff */
[----:B------:R-:W-:Y:S02]  /*0100*/  LOP3.LUT R24, R0, 0x7, RZ, 0xc0, !PT ;  /* 0x0000000700187812 */ /* 0x000fe400078ec0ff */
[----:B------:R-:W-:Y:S02]  /*0110*/  MOV R29, RZ ;  /* 0x000000ff001d7202 */ /* 0x000fe40000000f00 */
[----:B------:R-:W-:Y:S02]  /*0120*/  ISETP.NE.AND P0, PT, R24, RZ, PT ;  /* 0x000000ff1800720c */ /* 0x000fe40003f05270 */
[----:B------:R-:W-:-:S05]  /*0130*/  MOV R20, RZ ;  /* 0x000000ff00147202 */ /* 0x000fca0000000f00 */
[----:B------:R-:W-:Y:S06]  /*0140*/  @!P1 BRA `(.L_x_1) ;  /* 0x0000000000c89947 */ /* 0x000fec0003800000 */
[----:B------:R-:W0:Y:S01]  /*0150*/  LDC.64 R2, c[0x0][0x380] ;  /* 0x0000e000ff027b82 */ /* 0x000e220000000a00 */
[----:B------:R-:W-:Y:S02]  /*0160*/  LOP3.LUT R20, R0, 0x7ffffff8, RZ, 0xc0, !PT ;  /* 0x7ffffff800147812 */ /* 0x000fe400078ec0ff */
[----:B------:R-:W-:Y:S02]  /*0170*/  MOV R29, RZ ;  /* 0x000000ff001d7202 */ /* 0x000fe40000000f00 */
[----:B------:R-:W-:Y:S02]  /*0180*/  MOV R21, R16 ;  /* 0x0000001000157202 */ /* 0x000fe40000000f00 */
[----:B------:R-:W-:Y:S01]  /*0190*/  IADD3 R18, PT, PT, -R20, RZ, RZ ;  /* 0x000000ff14127210 */ /* 0x000fe20007ffe1ff */
[----:B0-----:R-:W-:-:S03]  /*01a0*/  IMAD.WIDE.U32 R2, R19, 0x4, R2 ;  /* 0x0000000413027825 */ /* 0x001fc600078e0002 */
[----:B------:R-:W-:-:S04]  /*01b0*/  IADD3 R5, P1, PT, R2, 0x10, RZ ;  /* 0x0000001002057810 */ /* 0x000fc80007f3e0ff */
[----:B------:R-:W-:-:S09]  /*01c0*/  IADD3.X R4, PT, PT, RZ, R3, RZ, P1, !PT ;  /* 0x00000003ff047210 */ /* 0x000fd20000ffe4ff */
.L_x_2:
[----:B------:R-:W0:Y:S01]  /*01d0*/  LDC.64 R14, c[0x0][0x388] ;  /* 0x0000e200ff0e7b82 */ /* 0x000e220000000a00 */
[----:B------:R-:W-:Y:S02]  /*01e0*/  MOV R2, R5 ;  /* 0x0000000500027202 */ /* 0x000fe40000000f00 */
[----:B------:R-:W-:-:S05]  /*01f0*/  MOV R3, R4 ;  /* 0x0000000400037202 */ /* 0x000fca0000000f00 */
[----:B------:R-:W2:Y:S01]  /*0200*/  LDG.E R12, desc[UR4][R2.64+-0x10] ;  /* 0xfffff004020c7981 */ /* 0x000ea2000c1e1900 */
[----:B------:R-:W1:Y:S03]  /*0210*/  LDC R23, c[0x0][0x39c] ;  /* 0x0000e700ff177b82 */ /* 0x000e660000000800 */
[----:B------:R-:W3:Y:S04]  /*0220*/  LDG.E R22, desc[UR4][R2.64+-0xc] ;  /* 0xfffff40402167981 */ /* 0x000ee8000c1e1900 */
[----:B------:R-:W4:Y:S04]  /*0230*/  LDG.E R27, desc[UR4][R2.64+-0x8] ;  /* 0xfffff804021b7981 */ /* 0x000f28000c1e1900 */
[----:B------:R-:W5:Y:S01]  /*0240*/  LDG.E R26, desc[UR4][R2.64+-0x4] ;  /* 0xfffffc04021a7981 */ /* 0x000f62000c1e1900 */
[----:B0-----:R-:W-:-:S05]  /*0250*/  IMAD.WIDE R14, R21, 0x4, R14 ;  /* 0x00000004150e7825 */ /* 0x001fca00078e020e */
[----:B------:R1:W2:Y:S02]  /*0260*/  LDG.E R13, desc[UR4][R14.64] ;  /* 0x000000040e0d7981 */ /* 0x0002a4000c1e1900 */
[----:B-1----:R-:W-:-:S05]  /*0270*/  IMAD.WIDE R14, R23, 0x4, R14 ;  /* 0x00000004170e7825 */ /* 0x002fca00078e020e */
[----:B------:R0:W3:Y:S01]  /*0280*/  LDG.E R25, desc[UR4][R14.64] ;  /* 0x000000040e197981 */ /* 0x0000e2000c1e1900 */
[----:B------:R-:W-:-:S04]  /*0290*/  IMAD.WIDE R10, R23, 0x4, R14 ;  /* 0x00000004170a7825 */ /* 0x000fc800078e020e */
[C---:B------:R-:W-:Y:S02]  /*02a0*/  IMAD.WIDE R8, R23.reuse, 0x4, R10 ;  /* 0x0000000417087825 */ /* 0x040fe400078e020a */
[----:B------:R-:W4:Y:S02]  /*02b0*/  LDG.E R10, desc[UR4][R10.64] ;  /* 0x000000040a0a7981 */ /* 0x000f24000c1e1900 */
[C---:B------:R-:W-:Y:S02]  /*02c0*/  IMAD.WIDE R4, R23.reuse, 0x4, R8 ;  /* 0x0000000417047825 */ /* 0x040fe400078e0208 */
[----:B------:R-:W5:Y:S02]  /*02d0*/  LDG.E R9, desc[UR4][R8.64] ;  /* 0x0000000408097981 */ /* 0x000f64000c1e1900 */
[C---:B------:R-:W-:Y:S02]  /*02e0*/  IMAD.WIDE R6, R23.reuse, 0x4, R4 ;  /* 0x0000000417067825 */ /* 0x040fe400078e0204 */
[----:B------:R-:W5:Y:S04]  /*02f0*/  LDG.E R11, desc[UR4][R2.64+0x4] ;  /* 0x00000404020b7981 */ /* 0x000f68000c1e1900 */
[----:B------:R-:W5:Y:S04]  /*0300*/  LDG.E R4, desc[UR4][R4.64] ;  /* 0x0000000404047981 */ /* 0x000f68000c1e1900 */
[----:B------:R-:W5:Y:S04]  /*0310*/  LDG.E R8, desc[UR4][R2.64+0xc] ;  /* 0x00000c0402087981 */ /* 0x000f68000c1e1900 */
[----:B------:R-:W5:Y:S01]  /*0320*/  LDG.E R5, desc[UR4][R2.64] ;  /* 0x0000000402057981 */ /* 0x000f62000c1e1900 */
[----:B--2---:R-:W-:Y:S01]  /*0330*/  FFMA R29, R12, R13, R29 ;  /* 0x0000000d0c1d7223 */ /* 0x004fe2000000001d */
[----:B------:R-:W-:-:S02]  /*0340*/  IMAD.WIDE R12, R23, 0x4, R6 ;  /* 0x00000004170c7825 */ /* 0x000fc400078e0206 */
[----:B------:R-:W2:Y:S02]  /*0350*/  LDG.E R6, desc[UR4][R6.64] ;  /* 0x0000000406067981 */ /* 0x000ea4000c1e1900 */
[----:B0-----:R-:W-:Y:S02]  /*0360*/  IMAD.WIDE R14, R23, 0x4, R12 ;  /* 0x00000004170e7825 */ /* 0x001fe400078e020c */
[----:B------:R-:W2:Y:S04]  /*0370*/  LDG.E R28, desc[UR4][R12.64] ;  /* 0x000000040c1c7981 */ /* 0x000ea8000c1e1900 */
[----:B------:R-:W2:Y:S04]  /*0380*/  LDG.E R7, desc[UR4][R2.64+0x8] ;  /* 0x0000080402077981 */ /* 0x000ea8000c1e1900 */
[----:B------:R-:W2:Y:S01]  /*0390*/  LDG.E R15, desc[UR4][R14.64] ;  /* 0x000000040e0f7981 */ /* 0x000ea2000c1e1900 */
[----:B---3--:R-:W-:Y:S01]  /*03a0*/  FFMA R22, R22, R25, R29 ;  /* 0x0000001916167223 */ /* 0x008fe2000000001d */
[----:B------:R-:W-:-:S03]  /*03b0*/  IADD3 R18, PT, PT, R18, 0x8, RZ ;  /* 0x0000000812127810 */ /* 0x000fc60007ffe0ff */
[----:B----4-:R-:W-:Y:S01]  /*03c0*/  FFMA R27, R27, R10, R22 ;  /* 0x0000000a1b1b7223 */ /* 0x010fe20000000016 */
[----:B------:R-:W-:-:S03]  /*03d0*/  ISETP.NE.AND P1, PT, R18, RZ, PT ;  /* 0x000000ff1200720c */ /* 0x000fc60003f25270 */
[----:B-----5:R-:W-:Y:S01]  /*03e0*/  FFMA R26, R26, R9, R27 ;  /* 0x000000091a1a7223 */ /* 0x020fe2000000001b */
[----:B------:R-:W-:-:S03]  /*03f0*/  LEA R21, R23, R21, 0x3 ;  /* 0x0000001517157211 */ /* 0x000fc600078e18ff */
[----:B------:R-:W-:Y:S01]  /*0400*/  FFMA R4, R5, R4, R26 ;  /* 0x0000000405047223 */ /* 0x000fe2000000001a */
[----:B------:R-:W-:-:S03]  /*0410*/  IADD3 R5, P2, PT, R2, 0x20, RZ ;  /* 0x0000002002057810 */ /* 0x000fc60007f5e0ff */
[----:B--2---:R-:W-:-:S04]  /*0420*/  FFMA R4, R11, R6, R4 ;  /* 0x000000060b047223 */ /* 0x004fc80000000004 */
[----:B------:R-:W-:Y:S01]  /*0430*/  FFMA R7, R7, R28, R4 ;  /* 0x0000001c07077223 */ /* 0x000fe20000000004 */
[----:B------:R-:W-:-:S03]  /*0440*/  IADD3.X R4, PT, PT, RZ, R3, RZ, P2, !PT ;  /* 0x00000003ff047210 */ /* 0x000fc600017fe4ff */
[----:B------:R-:W-:Y:S01]  /*0450*/  FFMA R29, R8, R15, R7 ;  /* 0x0000000f081d7223 */ /* 0x000fe20000000007 */
[----:B------:R-:W-:Y:S06]  /*0460*/  @P1 BRA `(.L_x_2) ;  /* 0xfffffffc00581947 */ /* 0x000fec000383ffff */
.L_x_1:
[----:B------:R-:W-:Y:S05]  /*0470*/  @!P0 BRA `(.L_x_0) ;  /* 0x0000000400088947 */ /* 0x000fea0003800000 */
[----:B------:R-:W-:Y:S02]  /*0480*/  ISETP.GE.U32.AND P1, PT, R24, 0x4, PT ;  /* 0x000000041800780c */ /* 0x000fe40003f26070 */
[----:B------:R-:W-:-:S04]  /*0490*/  LOP3.LUT R14, R0, 0x3, RZ, 0xc0, !PT ;  /* 0x00000003000e7812 */ /* 0x000fc800078ec0ff */
[----:B------:R-:W-:-:S07]  /*04a0*/  ISETP.NE.AND P0, PT, R14, RZ, PT ;  /* 0x000000ff0e00720c */ /* 0x000fce0003f05270 */
[----:B------:R-:W-:Y:S06]  /*04b0*/  @!P1 BRA `(.L_x_3) ;  /* 0x0000000000709947 */ /* 0x000fec0003800000 */
[----:B------:R-:W0:Y:S01]  /*04c0*/  LDC R11, c[0x0][0x39c] ;  /* 0x0000e700ff0b7b82 */ /* 0x000e220000000800 */
[----:B------:R-:W1:Y:S01]  /*04d0*/  LDCU.64 UR6, c[0x0][0x380] ;  /* 0x00007000ff0677ac */ /* 0x000e620008000a00 */
[CC--:B------:R-:W-:Y:S02]  /*04e0*/  IADD3 R3, PT, PT, R19.reuse, R20.reuse, RZ ;  /* 0x0000001413037210 */ /* 0x0c0fe40007ffe0ff */
[----:B------:R-:W-:-:S04]  /*04f0*/  IADD3 R8, P1, PT, R19, R20, RZ ;  /* 0x0000001413087210 */ /* 0x000fc80007f3e0ff */
[----:B------:R-:W2:Y:S08]  /*0500*/  LDC.64 R4, c[0x0][0x388] ;  /* 0x0000e200ff047b82 */ /* 0x000eb00000000a00 */
[----:B------:R-:W3:Y:S01]  /*0510*/  LDC.64 R12, c[0x0][0x380] ;  /* 0x0000e000ff0c7b82 */ /* 0x000ee20000000a00 */
[----:B0-----:R-:W-:-:S04]  /*0520*/  IMAD R7, R20, R11, R16 ;  /* 0x0000000b14077224 */ /* 0x001fc800078e0210 */
[----:B--2---:R-:W-:-:S04]  /*0530*/  IMAD.WIDE R4, R7, 0x4, R4 ;  /* 0x0000000407047825 */ /* 0x004fc800078e0204 */
[----:B------:R-:W-:Y:S02]  /*0540*/  IMAD.WIDE R6, R11, 0x4, R4 ;  /* 0x000000040b067825 */ /* 0x000fe400078e0204 */
[----:B------:R-:W2:Y:S02]  /*0550*/  LDG.E R4, desc[UR4][R4.64] ;  /* 0x0000000404047981 */ /* 0x000ea4000c1e1900 */
[----:B---3--:R-:W-:Y:S01]  /*0560*/  IMAD.WIDE.U32 R12, R3, 0x4, R12 ;  /* 0x00000004030c7825 */ /* 0x008fe200078e000c */
[----:B------:R-:W-:Y:S02]  /*0570*/  IADD3.X R3, PT, PT, RZ, RZ, RZ, P1, !PT ;  /* 0x000000ffff037210 */ /* 0x000fe40000ffe4ff */
[----:B-1----:R-:W-:-:S03]  /*0580*/  LEA R2, P1, R8, UR6, 0x2 ;  /* 0x0000000608027c11 */ /* 0x002fc6000f8210ff */
[----:B------:R-:W2:Y:S01]  /*0590*/  LDG.E R12, desc[UR4][R12.64] ;  /* 0x000000040c0c7981 */ /* 0x000ea2000c1e1900 */
[----:B------:R-:W-:Y:S01]  /*05a0*/  LEA.HI.X R3, R8, UR7, R3, 0x2, P1 ;  /* 0x0000000708037c11 */ /* 0x000fe200088f1403 */
[C---:B------:R-:W-:Y:S02]  /*05b0*/  IMAD.WIDE R8, R11.reuse, 0x4, R6 ;  /* 0x000000040b087825 */ /* 0x040fe400078e0206 */
[----:B------:R-:W3:Y:S04]  /*05c0*/  LDG.E R6, desc[UR4][R6.64] ;  /* 0x0000000406067981 */ /* 0x000ee8000c1e1900 */
[----:B------:R-:W3:Y:S01]  /*05d0*/  LDG.E R18, desc[UR4][R2.64+0x4] ;  /* 0x0000040402127981 */ /* 0x000ee2000c1e1900 */
[----:B------:R-:W-:-:S03]  /*05e0*/  IMAD.WIDE R10, R11, 0x4, R8 ;  /* 0x000000040b0a7825 */ /* 0x000fc600078e0208 */
[----:B------:R-:W4:Y:S04]  /*05f0*/  LDG.E R21, desc[UR4][R8.64] ;  /* 0x0000000408157981 */ /* 0x000f28000c1e1900 */
[----:B------:R-:W4:Y:S04]  /*0600*/  LDG.E R15, desc[UR4][R2.64+0x8] ;  /* 0x00000804020f7981 */ /* 0x000f28000c1e1900 */
[----:B------:R-:W5:Y:S04]  /*0610*/  LDG.E R22, desc[UR4][R2.64+0xc] ;  /* 0x00000c0402167981 */ /* 0x000f68000c1e1900 */
[----:B------:R-:W5:Y:S01]  /*0620*/  LDG.E R10, desc[UR4][R10.64] ;  /* 0x000000040a0a7981 */ /* 0x000f62000c1e1900 */
[----:B------:R-:W-:Y:S01]  /*0630*/  IADD3 R20, PT, PT, R20, 0x4, RZ ;  /* 0x0000000414147810 */ /* 0x000fe20007ffe0ff */
[----:B--2---:R-:W-:-:S04]  /*0640*/  FFMA R29, R12, R4, R29 ;  /* 0x000000040c1d7223 */ /* 0x004fc8000000001d */
[----:B---3--:R-:W-:-:S04]  /*0650*/  FFMA R18, R18, R6, R29 ;  /* 0x0000000612127223 */ /* 0x008fc8000000001d */
[----:B----4-:R-:W-:-:S04]  /*0660*/  FFMA R15, R15, R21, R18 ;  /* 0x000000150f0f7223 */ /* 0x010fc80000000012 */
[----:B-----5:R-:W-:-:S07]  /*0670*/  FFMA R29, R22, R10, R15 ;  /* 0x0000000a161d7223 */ /* 0x020fce000000000f */
.L_x_3:
[----:B------:R-:W-:Y:S05]  /*0680*/  @!P0 BRA `(.L_x_0) ;  /* 0x0000000000848947 */ /* 0x000fea0003800000 */
[----:B------:R-:W-:Y:S01]  /*0690*/  ISETP.NE.AND P1, PT, R14, 0x1, PT ;  /* 0x000000010e00780c */ /* 0x000fe20003f25270 */
[----:B------:R-:W0:Y:S01]  /*06a0*/  LDC.64 R8, c[0x0][0x388] ;  /* 0x0000e200ff087b82 */ /* 0x000e220000000a00 */
[----:B------:R-:W-:-:S04]  /*06b0*/  LOP3.LUT R0, R0, 0x1, RZ, 0xc0, !PT ;  /* 0x0000000100007812 */ /* 0x000fc800078ec0ff */
[----:B------:R-:W-:-:S03]  /*06c0*/  ISETP.NE.U32.AND P0, PT, R0, 0x1, PT ;  /* 0x000000010000780c */ /* 0x000fc60003f05070 */
[----:B------:R-:W1:Y:S04]  /*06d0*/  LDC.64 R10, c[0x0][0x380] ;  /* 0x0000e000ff0a7b82 */ /* 0x000e680000000a00 */
[CC--:B------:R-:W-:Y:S02]  /*06e0*/  @P1 IADD3 R21, PT, PT, R19.reuse, R20.reuse, RZ ;  /* 0x0000001413151210 */ /* 0x0c0fe40007ffe0ff */
[----:B------:R-:W-:Y:S02]  /*06f0*/  @P1 IADD3 R0, P2, PT, R19, R20, RZ ;  /* 0x0000001413001210 */ /* 0x000fe40007f5e0ff */
[----:B------:R-:W2:Y:S02]  /*0700*/  @P1 LDC R15, c[0x0][0x39c] ;  /* 0x0000e700ff0f1b82 */ /* 0x000ea40000000800 */
[----:B------:R-:W-:-:S06]  /*0710*/  @P1 IADD3.X R12, PT, PT, RZ, RZ, RZ, P2, !PT ;  /* 0x000000ffff0c1210 */ /* 0x000fcc00017fe4ff */
[----:B------:R-:W3:Y:S08]  /*0720*/  @P1 LDC.64 R6, c[0x0][0x380] ;  /* 0x0000e000ff061b82 */ /* 0x000ef00000000a00 */
[----:B------:R-:W4:Y:S01]  /*0730*/  @!P0 LDC R13, c[0x0][0x39c] ;  /* 0x0000e700ff0d8b82 */ /* 0x000f220000000800 */
[----:B-1----:R-:W-:-:S06]  /*0740*/  @P1 IMAD.WIDE.U32 R10, R21, 0x4, R10 ;  /* 0x00000004150a1825 */ /* 0x002fcc00078e000a */
[----:B------:R-:W5:Y:S01]  /*0750*/  @P1 LDG.E R10, desc[UR4][R10.64] ;  /* 0x000000040a0a1981 */ /* 0x000f62000c1e1900 */
[----:B------:R-:W1:Y:S01]  /*0760*/  LDC.64 R2, c[0x0][0x380] ;  /* 0x0000e000ff027b82 */ /* 0x000e620000000a00 */
[C---:B--2---:R-:W-:Y:S01]  /*0770*/  @P1 IMAD R23, R20.reuse, R15, R16 ;  /* 0x0000000f14171224 */ /* 0x044fe200078e0210 */
[----:B------:R-:W-:-:S03]  /*0780*/  @P1 IADD3 R20, PT, PT, R20, 0x2, RZ ;  /* 0x0000000214141810 */ /* 0x000fc60007ffe0ff */
[----:B0-----:R-:W-:-:S03]  /*0790*/  @P1 IMAD.WIDE R8, R23, 0x4, R8 ;  /* 0x0000000417081825 */ /* 0x001fc600078e0208 */
[----:B------:R-:W0:Y:S01]  /*07a0*/  LDC.64 R4, c[0x0][0x388] ;  /* 0x0000e200ff047b82 */ /* 0x000e220000000a00 */
[C---:B---3--:R-:W-:Y:S02]  /*07b0*/  @P1 LEA R6, P2, R0.reuse, R6, 0x2 ;  /* 0x0000000600061211 */ /* 0x048fe400078410ff */
[----:B------:R-:W-:Y:S01]  /*07c0*/  @!P0 IADD3 R19, PT, PT, R19, R20, RZ ;  /* 0x0000001413138210 */ /* 0x000fe20007ffe0ff */
[----:B------:R-:W-:Y:S01]  /*07d0*/  @P1 IMAD.WIDE R14, R15, 0x4, R8 ;  /* 0x000000040f0e1825 */ /* 0x000fe200078e0208 */
[----:B------:R-:W-:Y:S02]  /*07e0*/  @P1 LEA.HI.X R7, R0, R7, R12, 0x2, P2 ;  /* 0x0000000700071211 */ /* 0x000fe400010f140c */
[----:B------:R-:W5:Y:S01]  /*07f0*/  @P1 LDG.E R0, desc[UR4][R8.64] ;  /* 0x0000000408001981 */ /* 0x000f62000c1e1900 */
[----:B----4-:R-:W-:-:S03]  /*0800*/  @!P0 IMAD R13, R20, R13, R16 ;  /* 0x0000000d140d8224 */ /* 0x010fc600078e0210 */
[----:B------:R-:W2:Y:S04]  /*0810*/  @P1 LDG.E R7, desc[UR4][R6.64+0x4] ;  /* 0x0000040406071981 */ /* 0x000ea8000c1e1900 */
[----:B------:R-:W2:Y:S01]  /*0820*/  @P1 LDG.E R14, desc[UR4][R14.64] ;  /* 0x000000040e0e1981 */ /* 0x000ea2000c1e1900 */
[----:B-1----:R-:W-:-:S06]  /*0830*/  @!P0 IMAD.WIDE.U32 R2, R19, 0x4, R2 ;  /* 0x0000000413028825 */ /* 0x002fcc00078e0002 */
[----:B------:R-:W3:Y:S01]  /*0840*/  @!P0 LDG.E R2, desc[UR4][R2.64] ;  /* 0x0000000402028981 */ /* 0x000ee2000c1e1900 */
[----:B0-----:R-:W-:-:S06]  /*0850*/  @!P0 IMAD.WIDE R4, R13, 0x4, R4 ;  /* 0x000000040d048825 */ /* 0x001fcc00078e0204 */
[----:B------:R-:W3:Y:S01]  /*0860*/  @!P0 LDG.E R4, desc[UR4][R4.64] ;  /* 0x0000000404048981 */ /* 0x000ee2000c1e1900 */
[----:B-----5:R-:W-:-:S04]  /*0870*/  @P1 FFMA R0, R10, R0, R29 ;  /* 0x000000000a001223 */ /* 0x020fc8000000001d */
[----:B--2---:R-:W-:-:S04]  /*0880*/  @P1 FFMA R29, R7, R14, R0 ;  /* 0x0000000e071d1223 */ /* 0x004fc80000000000 */
[----:B---3--:R-:W-:-:S07]  /*0890*/  @!P0 FFMA R29, R2, R4, R29 ;  /* 0x00000004021d8223 */ /* 0x008fce000000001d */
.L_x_0:
[----:B------:R-:W0:Y:S01]  /*08a0*/  LDC.64 R2, c[0x0][0x390] ;  /* 0x0000e400ff027b82 */ /* 0x000e220000000a00 */
[----:B------:R-:W1:Y:S02]  /*08b0*/  LDCU UR6, c[0x0][0x39c] ;  /* 0x00007380ff0677ac */ /* 0x000e640008000800 */
[----:B-1----:R-:W-:-:S04]  /*08c0*/  IMAD R17, R17, UR6, R16 ;  /* 0x0000000611117c24 */ /* 0x002fc8000f8e0210 */
[----:B0-----:R-:W-:-:S05]  /*08d0*/  IMAD.WIDE R2, R17, 0x4, R2 ;  /* 0x0000000411027825 */ /* 0x001fca00078e0202 */
[----:B------:R-:W-:Y:S01]  /*08e0*/  STG.E desc[UR4][R2.64], R29 ;  /* 0x0000001d02007986 */ /* 0x000fe2000c101904 */
[----:B------:R-:W-:Y:S05]  /*08f0*/  EXIT ;  /* 0x000000000000794d */ /* 0x000fea0003800000 */
.L_x_4:
[----:B------:R-:W-:-:S00]  /*0900*/  BRA `(.L_x_4) ;  /* 0xfffffffc00fc7947 */ /* 0x000fc0000383ffff */
[----:B------:R-:W-:-:S00]  /*0910*/  NOP ;  /* 0x0000000000007918 */ /* 0x000fc00000000000 */
        /* <DEDUP_REMOVED lines=14> */
.L_x_5:


//--------------------- .nv.shared.reserved.0     --------------------------
	.section	.nv.shared.reserved.0,"aw",@nobits
	.weak		__nv_reservedSMEM_offset_0_alias
	.size		__nv_reservedSMEM_offset_0_alias, 0, 64
	.other		__nv_reservedSMEM_offset_0_alias,@"STO_CUDA_RESERVED_SHARED STV_DEFAULT"
__nv_reservedSMEM_offset_0_alias:
	.zero		0
	.zero		64


//--------------------- .nv.constant0._Z22gmem_coalescing_kernelPfS_S_iii --------------------------
	.section	.nv.constant0._Z22gmem_coalescing_kernelPfS_S_iii,"a",@progbits
	.sectionflags	@""
	.align	4
.nv.constant0._Z22gmem_coalescing_kernelPfS_S_iii:
	.zero		932


//--------------------- SYMBOLS --------------------------

	.type		.nv.reservedSmem.offset0,@object
	.size		.nv.reservedSmem.offset0,0x4
